//
// Generated by NVIDIA NVVM Compiler
//
// Compiler Build ID: CL-36424714
// Cuda compilation tools, release 13.0, V13.0.88
// Based on NVVM 20.0.0
//

.version 9.0
.target sm_100
.address_size 64

	// .globl	_Z17tiledMatMulKernelPiS_S_iii
// _ZZ17tiledMatMulKernelPiS_S_iiiE2Ms has been demoted
// _ZZ17tiledMatMulKernelPiS_S_iiiE2Ns has been demoted

.visible .entry _Z17tiledMatMulKernelPiS_S_iii(
	.param .u64 .ptr .align 1 _Z17tiledMatMulKernelPiS_S_iii_param_0,
	.param .u64 .ptr .align 1 _Z17tiledMatMulKernelPiS_S_iii_param_1,
	.param .u64 .ptr .align 1 _Z17tiledMatMulKernelPiS_S_iii_param_2,
	.param .u32 _Z17tiledMatMulKernelPiS_S_iii_param_3,
	.param .u32 _Z17tiledMatMulKernelPiS_S_iii_param_4,
	.param .u32 _Z17tiledMatMulKernelPiS_S_iii_param_5
)
{
	.reg .pred 	%p<8>;
	.reg .b32 	%r<223>;
	.reg .b64 	%rd<26>;
	// demoted variable
	.shared .align 4 .b8 _ZZ17tiledMatMulKernelPiS_S_iiiE2Ms[1024];
	// demoted variable
	.shared .align 4 .b8 _ZZ17tiledMatMulKernelPiS_S_iiiE2Ns[1024];
	ld.param.u32 	%r30, [_Z17tiledMatMulKernelPiS_S_iii_param_4];
	ld.param.u32 	%r31, [_Z17tiledMatMulKernelPiS_S_iii_param_5];
	mov.u32 	%r33, %ctaid.x;
	mov.u32 	%r1, %tid.x;
	mov.u32 	%r34, %ctaid.y;
	mov.u32 	%r2, %tid.y;
	shl.b32 	%r35, %r34, 4;
	add.s32 	%r3, %r35, %r2;
	shl.b32 	%r4, %r33, 4;
	add.s32 	%r5, %r4, %r1;
	setp.lt.s32 	%p1, %r30, 1;
	mov.b32 	%r222, 0;
	@%p1 bra 	$L__BB0_7;
	add.s32 	%r6, %r30, 15;
	mad.lo.s32 	%r7, %r30, %r3, %r1;
	shl.b32 	%r38, %r2, 6;
	mov.u32 	%r39, _ZZ17tiledMatMulKernelPiS_S_iiiE2Ms;
	add.s32 	%r8, %r39, %r38;
	mov.u32 	%r40, _ZZ17tiledMatMulKernelPiS_S_iiiE2Ns;
	add.s32 	%r41, %r40, %r38;
	shl.b32 	%r42, %r1, 2;
	add.s32 	%r9, %r41, %r42;
	setp.lt.u32 	%p2, %r30, 17;
	mov.b32 	%r220, 0;
	mov.u32 	%r222, %r220;
	@%p2 bra 	$L__BB0_5;
	shr.u32 	%r44, %r6, 4;
	and.b32  	%r45, %r44, 134217726;
	neg.s32 	%r217, %r45;
	add.s32 	%r46, %r2, 16;
	mad.lo.s32 	%r47, %r31, %r46, %r1;
	add.s32 	%r215, %r47, %r4;
	mad.lo.s32 	%r48, %r2, %r31, %r1;
	add.s32 	%r214, %r48, %r4;
	mov.b32 	%r222, 0;
	mov.u32 	%r216, %r7;
$L__BB0_3:
	ld.param.u64 	%rd23, [_Z17tiledMatMulKernelPiS_S_iii_param_1];
	ld.param.u64 	%rd21, [_Z17tiledMatMulKernelPiS_S_iii_param_0];
	cvta.to.global.u64 	%rd4, %rd21;
	mul.wide.s32 	%rd5, %r216, 4;
	add.s64 	%rd6, %rd4, %rd5;
	ld.global.u32 	%r49, [%rd6];
	add.s32 	%r52, %r8, %r42;
	st.shared.u32 	[%r52], %r49;
	cvta.to.global.u64 	%rd7, %rd23;
	mul.wide.s32 	%rd8, %r214, 4;
	add.s64 	%rd9, %rd7, %rd8;
	ld.global.u32 	%r53, [%rd9];
	st.shared.u32 	[%r9], %r53;
	bar.sync 	0;
	ld.shared.u32 	%r54, [%r8];
	add.s32 	%r56, %r40, %r42;
	ld.shared.u32 	%r57, [%r56];
	mad.lo.s32 	%r58, %r57, %r54, %r222;
	ld.shared.u32 	%r59, [%r8+4];
	ld.shared.u32 	%r60, [%r56+64];
	mad.lo.s32 	%r61, %r60, %r59, %r58;
	ld.shared.u32 	%r62, [%r8+8];
	ld.shared.u32 	%r63, [%r56+128];
	mad.lo.s32 	%r64, %r63, %r62, %r61;
	ld.shared.u32 	%r65, [%r8+12];
	ld.shared.u32 	%r66, [%r56+192];
	mad.lo.s32 	%r67, %r66, %r65, %r64;
	ld.shared.u32 	%r68, [%r8+16];
	ld.shared.u32 	%r69, [%r56+256];
	mad.lo.s32 	%r70, %r69, %r68, %r67;
	ld.shared.u32 	%r71, [%r8+20];
	ld.shared.u32 	%r72, [%r56+320];
	mad.lo.s32 	%r73, %r72, %r71, %r70;
	ld.shared.u32 	%r74, [%r8+24];
	ld.shared.u32 	%r75, [%r56+384];
	mad.lo.s32 	%r76, %r75, %r74, %r73;
	ld.shared.u32 	%r77, [%r8+28];
	ld.shared.u32 	%r78, [%r56+448];
	mad.lo.s32 	%r79, %r78, %r77, %r76;
	ld.shared.u32 	%r80, [%r8+32];
	ld.shared.u32 	%r81, [%r56+512];
	mad.lo.s32 	%r82, %r81, %r80, %r79;
	ld.shared.u32 	%r83, [%r8+36];
	ld.shared.u32 	%r84, [%r56+576];
	mad.lo.s32 	%r85, %r84, %r83, %r82;
	ld.shared.u32 	%r86, [%r8+40];
	ld.shared.u32 	%r87, [%r56+640];
	mad.lo.s32 	%r88, %r87, %r86, %r85;
	ld.shared.u32 	%r89, [%r8+44];
	ld.shared.u32 	%r90, [%r56+704];
	mad.lo.s32 	%r91, %r90, %r89, %r88;
	ld.shared.u32 	%r92, [%r8+48];
	ld.shared.u32 	%r93, [%r56+768];
	mad.lo.s32 	%r94, %r93, %r92, %r91;
	ld.shared.u32 	%r95, [%r8+52];
	ld.shared.u32 	%r96, [%r56+832];
	mad.lo.s32 	%r97, %r96, %r95, %r94;
	ld.shared.u32 	%r98, [%r8+56];
	ld.shared.u32 	%r99, [%r56+896];
	mad.lo.s32 	%r100, %r99, %r98, %r97;
	ld.shared.u32 	%r101, [%r8+60];
	ld.shared.u32 	%r102, [%r56+960];
	mad.lo.s32 	%r103, %r102, %r101, %r100;
	bar.sync 	0;
	ld.global.u32 	%r104, [%rd6+64];
	st.shared.u32 	[%r52], %r104;
	mul.wide.s32 	%rd10, %r215, 4;
	add.s64 	%rd11, %rd7, %rd10;
	ld.global.u32 	%r105, [%rd11];
	st.shared.u32 	[%r9], %r105;
	bar.sync 	0;
	ld.shared.u32 	%r106, [%r8];
	ld.shared.u32 	%r107, [%r56];
	mad.lo.s32 	%r108, %r107, %r106, %r103;
	ld.shared.u32 	%r109, [%r8+4];
	ld.shared.u32 	%r110, [%r56+64];
	mad.lo.s32 	%r111, %r110, %r109, %r108;
	ld.shared.u32 	%r112, [%r8+8];
	ld.shared.u32 	%r113, [%r56+128];
	mad.lo.s32 	%r114, %r113, %r112, %r111;
	ld.shared.u32 	%r115, [%r8+12];
	ld.shared.u32 	%r116, [%r56+192];
	mad.lo.s32 	%r117, %r116, %r115, %r114;
	ld.shared.u32 	%r118, [%r8+16];
	ld.shared.u32 	%r119, [%r56+256];
	mad.lo.s32 	%r120, %r119, %r118, %r117;
	ld.shared.u32 	%r121, [%r8+20];
	ld.shared.u32 	%r122, [%r56+320];
	mad.lo.s32 	%r123, %r122, %r121, %r120;
	ld.shared.u32 	%r124, [%r8+24];
	ld.shared.u32 	%r125, [%r56+384];
	mad.lo.s32 	%r126, %r125, %r124, %r123;
	ld.shared.u32 	%r127, [%r8+28];
	ld.shared.u32 	%r128, [%r56+448];
	mad.lo.s32 	%r129, %r128, %r127, %r126;
	ld.shared.u32 	%r130, [%r8+32];
	ld.shared.u32 	%r131, [%r56+512];
	mad.lo.s32 	%r132, %r131, %r130, %r129;
	ld.shared.u32 	%r133, [%r8+36];
	ld.shared.u32 	%r134, [%r56+576];
	mad.lo.s32 	%r135, %r134, %r133, %r132;
	ld.shared.u32 	%r136, [%r8+40];
	ld.shared.u32 	%r137, [%r56+640];
	mad.lo.s32 	%r138, %r137, %r136, %r135;
	ld.shared.u32 	%r139, [%r8+44];
	ld.shared.u32 	%r140, [%r56+704];
	mad.lo.s32 	%r141, %r140, %r139, %r138;
	ld.shared.u32 	%r142, [%r8+48];
	ld.shared.u32 	%r143, [%r56+768];
	mad.lo.s32 	%r144, %r143, %r142, %r141;
	ld.shared.u32 	%r145, [%r8+52];
	ld.shared.u32 	%r146, [%r56+832];
	mad.lo.s32 	%r147, %r146, %r145, %r144;
	ld.shared.u32 	%r148, [%r8+56];
	ld.shared.u32 	%r149, [%r56+896];
	mad.lo.s32 	%r150, %r149, %r148, %r147;
	ld.shared.u32 	%r151, [%r8+60];
	ld.shared.u32 	%r152, [%r56+960];
	mad.lo.s32 	%r222, %r152, %r151, %r150;
	bar.sync 	0;
	add.s32 	%r217, %r217, 2;
	add.s32 	%r216, %r216, 32;
	shl.b32 	%r153, %r31, 5;
	add.s32 	%r215, %r215, %r153;
	add.s32 	%r214, %r214, %r153;
	setp.ne.s32 	%p3, %r217, 0;
	@%p3 bra 	$L__BB0_3;
	and.b32  	%r220, %r6, 2147483616;
$L__BB0_5:
	and.b32  	%r154, %r6, 16;
	setp.eq.s32 	%p4, %r154, 0;
	@%p4 bra 	$L__BB0_7;
	ld.param.u64 	%rd24, [_Z17tiledMatMulKernelPiS_S_iii_param_1];
	ld.param.u64 	%rd22, [_Z17tiledMatMulKernelPiS_S_iii_param_0];
	add.s32 	%r155, %r7, %r220;
	cvta.to.global.u64 	%rd12, %rd22;
	mul.wide.s32 	%rd13, %r155, 4;
	add.s64 	%rd14, %rd12, %rd13;
	ld.global.u32 	%r156, [%rd14];
	add.s32 	%r159, %r8, %r42;
	st.shared.u32 	[%r159], %r156;
	add.s32 	%r160, %r220, %r2;
	mad.lo.s32 	%r161, %r160, %r31, %r5;
	cvta.to.global.u64 	%rd15, %rd24;
	mul.wide.s32 	%rd16, %r161, 4;
	add.s64 	%rd17, %rd15, %rd16;
	ld.global.u32 	%r162, [%rd17];
	st.shared.u32 	[%r9], %r162;
	bar.sync 	0;
	ld.shared.u32 	%r163, [%r8];
	add.s32 	%r165, %r40, %r42;
	ld.shared.u32 	%r166, [%r165];
	mad.lo.s32 	%r167, %r166, %r163, %r222;
	ld.shared.u32 	%r168, [%r8+4];
	ld.shared.u32 	%r169, [%r165+64];
	mad.lo.s32 	%r170, %r169, %r168, %r167;
	ld.shared.u32 	%r171, [%r8+8];
	ld.shared.u32 	%r172, [%r165+128];
	mad.lo.s32 	%r173, %r172, %r171, %r170;
	ld.shared.u32 	%r174, [%r8+12];
	ld.shared.u32 	%r175, [%r165+192];
	mad.lo.s32 	%r176, %r175, %r174, %r173;
	ld.shared.u32 	%r177, [%r8+16];
	ld.shared.u32 	%r178, [%r165+256];
	mad.lo.s32 	%r179, %r178, %r177, %r176;
	ld.shared.u32 	%r180, [%r8+20];
	ld.shared.u32 	%r181, [%r165+320];
	mad.lo.s32 	%r182, %r181, %r180, %r179;
	ld.shared.u32 	%r183, [%r8+24];
	ld.shared.u32 	%r184, [%r165+384];
	mad.lo.s32 	%r185, %r184, %r183, %r182;
	ld.shared.u32 	%r186, [%r8+28];
	ld.shared.u32 	%r187, [%r165+448];
	mad.lo.s32 	%r188, %r187, %r186, %r185;
	ld.shared.u32 	%r189, [%r8+32];
	ld.shared.u32 	%r190, [%r165+512];
	mad.lo.s32 	%r191, %r190, %r189, %r188;
	ld.shared.u32 	%r192, [%r8+36];
	ld.shared.u32 	%r193, [%r165+576];
	mad.lo.s32 	%r194, %r193, %r192, %r191;
	ld.shared.u32 	%r195, [%r8+40];
	ld.shared.u32 	%r196, [%r165+640];
	mad.lo.s32 	%r197, %r196, %r195, %r194;
	ld.shared.u32 	%r198, [%r8+44];
	ld.shared.u32 	%r199, [%r165+704];
	mad.lo.s32 	%r200, %r199, %r198, %r197;
	ld.shared.u32 	%r201, [%r8+48];
	ld.shared.u32 	%r202, [%r165+768];
	mad.lo.s32 	%r203, %r202, %r201, %r200;
	ld.shared.u32 	%r204, [%r8+52];
	ld.shared.u32 	%r205, [%r165+832];
	mad.lo.s32 	%r206, %r205, %r204, %r203;
	ld.shared.u32 	%r207, [%r8+56];
	ld.shared.u32 	%r208, [%r165+896];
	mad.lo.s32 	%r209, %r208, %r207, %r206;
	ld.shared.u32 	%r210, [%r8+60];
	ld.shared.u32 	%r211, [%r165+960];
	mad.lo.s32 	%r222, %r211, %r210, %r209;
	bar.sync 	0;
$L__BB0_7:
	ld.param.u32 	%r213, [_Z17tiledMatMulKernelPiS_S_iii_param_3];
	setp.ge.s32 	%p5, %r3, %r213;
	setp.ge.s32 	%p6, %r5, %r31;
	or.pred  	%p7, %p5, %p6;
	@%p7 bra 	$L__BB0_9;
	ld.param.u64 	%rd25, [_Z17tiledMatMulKernelPiS_S_iii_param_2];
	mad.lo.s32 	%r212, %r31, %r3, %r5;
	cvta.to.global.u64 	%rd18, %rd25;
	mul.wide.u32 	%rd19, %r212, 4;
	add.s64 	%rd20, %rd18, %rd19;
	st.global.u32 	[%rd20], %r222;
$L__BB0_9:
	ret;

}


// ===== COMPILED SASS (sm_100) =====

	.target	sm_100

	.elftype	@"ET_EXEC"


//--------------------- .note.nv.tkinfo           --------------------------
	.section	.note.nv.tkinfo,"",@"SHT_NOTE"
	.sectionflags	@"SHF_NOTE_NV_TKINFO"
	.tkinfo
        /*0018*/ 	.word	0x00000002
        /*0030*/ 	.string	""
        /*0030*/ 	.string	"ptxas"
        /*0030*/ 	.string	"Cuda compilation tools, release 13.0, V13.0.88"
        /*0030*/ 	.string	"Build cuda_13.0.r13.0/compiler.36424714_0"
        /*0030*/ 	.string	"-arch sm_100 -m 64 "



//--------------------- .note.nv.cuinfo           --------------------------
	.section	.note.nv.cuinfo,"",@"SHT_NOTE"
	.sectionflags	@"SHF_NOTE_NV_CUINFO"
        /*0018*/ 	.short	0x0002
        /*001a*/ 	.short	0x0064
        /*001c*/ 	.short	0x0082
	.zero		2


//--------------------- .nv.info                  --------------------------
	.section	.nv.info,"",@"SHT_CUDA_INFO"
	.align	4


	//----- nvinfo : EIATTR_REGCOUNT
	.align		4
        /*0000*/ 	.byte	0x04, 0x2f
        /*0002*/ 	.short	(.L_1 - .L_0)
	.align		4
.L_0:
        /*0004*/ 	.word	index@(_Z17tiledMatMulKernelPiS_S_iii)
        /*0008*/ 	.word	0x00000020


	//----- nvinfo : EIATTR_FRAME_SIZE
	.align		4
.L_1:
        /*000c*/ 	.byte	0x04, 0x11
        /*000e*/ 	.short	(.L_3 - .L_2)
	.align		4
.L_2:
        /*0010*/ 	.word	index@(_Z17tiledMatMulKernelPiS_S_iii)
        /*0014*/ 	.word	0x00000000


	//----- nvinfo : EIATTR_MIN_STACK_SIZE
	.align		4
.L_3:
        /*0018*/ 	.byte	0x04, 0x12
        /*001a*/ 	.short	(.L_5 - .L_4)
	.align		4
.L_4:
        /*001c*/ 	.word	index@(_Z17tiledMatMulKernelPiS_S_iii)
        /*0020*/ 	.word	0x00000000
.L_5:


//--------------------- .nv.compat                --------------------------
	.section	.nv.compat,"",@"SHT_CUDA_COMPAT_INFO"
	.align	4
        /*0000*/ 	.byte	0x02, 0x09, 0x00, 0x00, 0x02, 0x02, 0x01, 0x00, 0x02, 0x05, 0x05, 0x00, 0x03, 0x07, 0x01, 0x01
        /*0010*/ 	.byte	0x02, 0x03, 0x00, 0x00, 0x02, 0x06, 0x01, 0x00, 0x04, 0x0b, 0x08, 0x00, 0x09, 0x00, 0x00, 0x00
        /*0020*/ 	.byte	0x00, 0x00, 0x00, 0x00


//--------------------- .nv.info._Z17tiledMatMulKernelPiS_S_iii --------------------------
	.section	.nv.info._Z17tiledMatMulKernelPiS_S_iii,"",@"SHT_CUDA_INFO"
	.sectionflags	@""
	.align	4


	//----- nvinfo : EIATTR_CUDA_API_VERSION
	.align		4
        /*0000*/ 	.byte	0x04, 0x37
        /*0002*/ 	.short	(.L_7 - .L_6)
.L_6:
        /*0004*/ 	.word	0x00000082


	//----- nvinfo : EIATTR_KPARAM_INFO
	.align		4
.L_7:
        /*0008*/ 	.byte	0x04, 0x17
        /*000a*/ 	.short	(.L_9 - .L_8)
.L_8:
        /*000c*/ 	.word	0x00000000
        /*0010*/ 	.short	0x0005
        /*0012*/ 	.short	0x0020
        /*0014*/ 	.byte	0x00, 0xf0, 0x11, 0x00


	//----- nvinfo : EIATTR_KPARAM_INFO
	.align		4
.L_9:
        /*0018*/ 	.byte	0x04, 0x17
        /*001a*/ 	.short	(.L_11 - .L_10)
.L_10:
        /*001c*/ 	.word	0x00000000
        /*0020*/ 	.short	0x0004
        /*0022*/ 	.short	0x001c
        /*0024*/ 	.byte	0x00, 0xf0, 0x11, 0x00


	//----- nvinfo : EIATTR_KPARAM_INFO
	.align		4
.L_11:
        /*0028*/ 	.byte	0x04, 0x17
        /*002a*/ 	.short	(.L_13 - .L_12)
.L_12:
        /*002c*/ 	.word	0x00000000
        /*0030*/ 	.short	0x0003
        /*0032*/ 	.short	0x0018
        /*0034*/ 	.byte	0x00, 0xf0, 0x11, 0x00


	//----- nvinfo : EIATTR_KPARAM_INFO
	.align		4
.L_13:
        /*0038*/ 	.byte	0x04, 0x17
        /*003a*/ 	.short	(.L_15 - .L_14)
.L_14:
        /*003c*/ 	.word	0x00000000
        /*0040*/ 	.short	0x0002
        /*0042*/ 	.short	0x0010
        /*0044*/ 	.byte	0x00, 0xf5, 0x21, 0x00


	//----- nvinfo : EIATTR_KPARAM_INFO
	.align		4
.L_15:
        /*0048*/ 	.byte	0x04, 0x17
        /*004a*/ 	.short	(.L_17 - .L_16)
.L_16:
        /*004c*/ 	.word	0x00000000
        /*0050*/ 	.short	0x0001
        /*0052*/ 	.short	0x0008
        /*0054*/ 	.byte	0x00, 0xf5, 0x21, 0x00


	//----- nvinfo : EIATTR_KPARAM_INFO
	.align		4
.L_17:
        /*0058*/ 	.byte	0x04, 0x17
        /*005a*/ 	.short	(.L_19 - .L_18)
.L_18:
        /*005c*/ 	.word	0x00000000
        /*0060*/ 	.short	0x0000
        /*0062*/ 	.short	0x0000
        /*0064*/ 	.byte	0x00, 0xf5, 0x21, 0x00


	//----- nvinfo : EIATTR_SPARSE_MMA_MASK
	.align		4
.L_19:
        /*0068*/ 	.byte	0x03, 0x50
        /*006a*/ 	.short	0x0000


	//----- nvinfo : EIATTR_MAXREG_COUNT
	.align		4
        /*006c*/ 	.byte	0x03, 0x1b
        /*006e*/ 	.short	0x00ff


	//----- nvinfo : EIATTR_NUM_BARRIERS
	.align		4
        /*0070*/ 	.byte	0x02, 0x4c
        /*0072*/ 	.byte	0x01
	.zero		1


	//----- nvinfo : EIATTR_MERCURY_ISA_VERSION
	.align		4
        /*0074*/ 	.byte	0x03, 0x5f
        /*0076*/ 	.short	0x0101


	//----- nvinfo : EIATTR_VRC_CTA_INIT_COUNT
	.align		4
        /*0078*/ 	.byte	0x02, 0x4a
	.zero		1
	.zero		1


	//----- nvinfo : EIATTR_EXIT_INSTR_OFFSETS
	.align		4
        /*007c*/ 	.byte	0x04, 0x1c
        /*007e*/ 	.short	(.L_21 - .L_20)


	//   ....[0]....
.L_20:
        /*0080*/ 	.word	0x00000c10


	//   ....[1]....
        /*0084*/ 	.word	0x00000c60


	//----- nvinfo : EIATTR_CBANK_PARAM_SIZE
	.align		4
.L_21:
        /*0088*/ 	.byte	0x03, 0x19
        /*008a*/ 	.short	0x0024


	//----- nvinfo : EIATTR_PARAM_CBANK
	.align		4
        /*008c*/ 	.byte	0x04, 0x0a
        /*008e*/ 	.short	(.L_23 - .L_22)
	.align		4
.L_22:
        /*0090*/ 	.word	index@(.nv.constant0._Z17tiledMatMulKernelPiS_S_iii)
        /*0094*/ 	.short	0x0380
        /*0096*/ 	.short	0x0024


	//----- nvinfo : EIATTR_SW_WAR
	.align		4
.L_23:
        /*0098*/ 	.byte	0x04, 0x36
        /*009a*/ 	.short	(.L_25 - .L_24)
.L_24:
        /*009c*/ 	.word	0x00000008
.L_25:


//--------------------- .nv.callgraph             --------------------------
	.section	.nv.callgraph,"",@"SHT_CUDA_CALLGRAPH"
	.align	4
	.sectionentsize	8
	.align		4
        /*0000*/ 	.word	0x00000000
	.align		4
        /*0004*/ 	.word	0xffffffff
	.align		4
        /*0008*/ 	.word	0x00000000
	.align		4
        /*000c*/ 	.word	0xfffffffe
	.align		4
        /*0010*/ 	.word	0x00000000
	.align		4
        /*0014*/ 	.word	0xfffffffd
	.align		4
        /*0018*/ 	.word	0x00000000
	.align		4
        /*001c*/ 	.word	0xfffffffc


//--------------------- .text._Z17tiledMatMulKernelPiS_S_iii --------------------------
	.section	.text._Z17tiledMatMulKernelPiS_S_iii,"ax",@progbits
	.align	128
        .global         _Z17tiledMatMulKernelPiS_S_iii
        .type           _Z17tiledMatMulKernelPiS_S_iii,@function
        .size           _Z17tiledMatMulKernelPiS_S_iii,(.L_x_4 - _Z17tiledMatMulKernelPiS_S_iii)
        .other          _Z17tiledMatMulKernelPiS_S_iii,@"STO_CUDA_ENTRY STV_DEFAULT"
_Z17tiledMatMulKernelPiS_S_iii:
.text._Z17tiledMatMulKernelPiS_S_iii:
[----:B------:R-:W-:Y:S01]  /*0000*/  LDC R1, c[0x0][0x37c] ;  /* 0x0000df00ff017b82 */ /* 0x000fe20000000800 */
[----:B------:R-:W0:Y:S01]  /*0010*/  S2R R21, SR_CTAID.Y ;  /* 0x0000000000157919 */ /* 0x000e220000002600 */
[----:B------:R-:W1:Y:S01]  /*0020*/  LDCU UR10, c[0x0][0x39c] ;  /* 0x00007380ff0a77ac */ /* 0x000e620008000800 */
[----:B------:R-:W-:Y:S01]  /*0030*/  HFMA2 R11, -RZ, RZ, 0, 0 ;  /* 0x00000000ff0b7431 */ /* 0x000fe200000001ff */
[----:B------:R-:W0:Y:S01]  /*0040*/  S2R R0, SR_TID.Y ;  /* 0x0000000000007919 */ /* 0x000e220000002200 */
[----:B------:R-:W2:Y:S01]  /*0050*/  LDCU.64 UR8, c[0x0][0x358] ;  /* 0x00006b00ff0877ac */ /* 0x000ea20008000a00 */
[----:B------:R-:W3:Y:S01]  /*0060*/  S2R R6, SR_CTAID.X ;  /* 0x0000000000067919 */ /* 0x000ee20000002500 */
[----:B------:R-:W3:Y:S01]  /*0070*/  S2R R3, SR_TID.X ;  /* 0x0000000000037919 */ /* 0x000ee20000002100 */
[----:B-1----:R-:W-:Y:S01]  /*0080*/  UISETP.GE.AND UP0, UPT, UR10, 0x1, UPT ;  /* 0x000000010a00788c */ /* 0x002fe2000bf06270 */
[----:B0-----:R-:W-:Y:S02]  /*0090*/  LEA R21, R21, R0, 0x4 ;  /* 0x0000000015157211 */ /* 0x001fe400078e20ff */
[----:B---3--:R-:W-:-:S06]  /*00a0*/  LEA R20, R6, R3, 0x4 ;  /* 0x0000000306147211 */ /* 0x008fcc00078e20ff */
[----:B--2---:R-:W-:Y:S05]  /*00b0*/  BRA.U !UP0, `(.L_x_0) ;  /* 0x0000000908c47547 */ /* 0x004fea000b800000 */
[----:B------:R-:W0:Y:S01]  /*00c0*/  S2UR UR6, SR_CgaCtaId ;  /* 0x00000000000679c3 */ /* 0x000e220000008800 */
[----:B------:R-:W-:Y:S01]  /*00d0*/  UMOV UR4, 0x400 ;  /* 0x0000040000047882 */ /* 0x000fe20000000000 */
[----:B------:R-:W-:Y:S02]  /*00e0*/  UISETP.GE.U32.AND UP0, UPT, UR10, 0x11, UPT ;  /* 0x000000110a00788c */ /* 0x000fe4000bf06070 */
[----:B------:R-:W-:Y:S01]  /*00f0*/  IMAD R19, R21, UR10, R3 ;  /* 0x0000000a15137c24 */ /* 0x000fe2000f8e0203 */
[----:B------:R-:W-:Y:S01]  /*0100*/  UIADD3 UR5, UPT, UPT, UR4, 0x400, URZ ;  /* 0x0000040004057890 */ /* 0x000fe2000fffe0ff */
[----:B------:R-:W-:Y:S01]  /*0110*/  MOV R11, RZ ;  /* 0x000000ff000b7202 */ /* 0x000fe20000000f00 */
[----:B------:R-:W-:Y:S02]  /*0120*/  UIADD3 UR7, UPT, UPT, UR10, 0xf, URZ ;  /* 0x0000000f0a077890 */ /* 0x000fe4000fffe0ff */
[----:B0-----:R-:W-:Y:S02]  /*0130*/  ULEA UR5, UR6, UR5, 0x18 ;  /* 0x0000000506057291 */ /* 0x001fe4000f8ec0ff */
[----:B------:R-:W-:-:S04]  /*0140*/  ULEA UR4, UR6, UR4, 0x18 ;  /* 0x0000000406047291 */ /* 0x000fc8000f8ec0ff */
[C---:B------:R-:W-:Y:S02]  /*0150*/  LEA R16, R0.reuse, UR5, 0x6 ;  /* 0x0000000500107c11 */ /* 0x040fe4000f8e30ff */
[----:B------:R-:W-:Y:S01]  /*0160*/  LEA R18, R0, UR4, 0x6 ;  /* 0x0000000400127c11 */ /* 0x000fe2000f8e30ff */
[----:B------:R-:W-:Y:S01]  /*0170*/  UMOV UR4, URZ ;  /* 0x000000ff00047c82 */ /* 0x000fe20008000000 */
[----:B------:R-:W-:Y:S01]  /*0180*/  LEA R16, R3, R16, 0x2 ;  /* 0x0000001003107211 */ /* 0x000fe200078e10ff */
[----:B------:R-:W-:Y:S06]  /*0190*/  BRA.U !UP0, `(.L_x_1) ;  /* 0x0000000508b47547 */ /* 0x000fec000b800000 */
[----:B------:R-:W0:Y:S01]  /*01a0*/  LDC R2, c[0x0][0x3a0] ;  /* 0x0000e800ff027b82 */ /* 0x000e220000000800 */
[----:B------:R-:W-:Y:S01]  /*01b0*/  IADD3 R4, PT, PT, R0, 0x10, RZ ;  /* 0x0000001000047810 */ /* 0x000fe20007ffe0ff */
[----:B------:R-:W-:Y:S01]  /*01c0*/  USHF.R.U32.HI UR4, URZ, 0x4, UR7 ;  /* 0x00000004ff047899 */ /* 0x000fe20008011607 */
[----:B------:R-:W-:Y:S02]  /*01d0*/  MOV R11, RZ ;  /* 0x000000ff000b7202 */ /* 0x000fe40000000f00 */
[----:B------:R-:W-:Y:S01]  /*01e0*/  LEA R5, R3, R18, 0x2 ;  /* 0x0000001203057211 */ /* 0x000fe200078e10ff */
[----:B------:R-:W-:-:S04]  /*01f0*/  ULOP3.LUT UR4, UR4, 0x7fffffe, URZ, 0xc0, !UPT ;  /* 0x07fffffe04047892 */ /* 0x000fc8000f8ec0ff */
[----:B------:R-:W-:Y:S01]  /*0200*/  UIADD3 UR4, UPT, UPT, -UR4, URZ, URZ ;  /* 0x000000ff04047290 */ /* 0x000fe2000fffe1ff */
[-CC-:B0-----:R-:W-:Y:S02]  /*0210*/  IMAD R4, R4, R2.reuse, R3.reuse ;  /* 0x0000000204047224 */ /* 0x181fe400078e0203 */
[----:B------:R-:W-:-:S03]  /*0220*/  IMAD R7, R0, R2, R3 ;  /* 0x0000000200077224 */ /* 0x000fc600078e0203 */
[C---:B------:R-:W-:Y:S02]  /*0230*/  LEA R17, R6.reuse, R4, 0x4 ;  /* 0x0000000406117211 */ /* 0x040fe400078e20ff */
[----:B------:R-:W-:Y:S02]  /*0240*/  LEA R7, R6, R7, 0x4 ;  /* 0x0000000706077211 */ /* 0x000fe400078e20ff */
[----:B------:R-:W-:Y:S02]  /*0250*/  MOV R6, R19 ;  /* 0x0000001300067202 */ /* 0x000fe40000000f00 */
[----:B------:R-:W-:-:S07]  /*0260*/  LEA R4, R3, UR5, 0x2 ;  /* 0x0000000503047c11 */ /* 0x000fce000f8e10ff */
.L_x_2:
[----:B------:R-:W0:Y:S08]  /*0270*/  LDC.64 R22, c[0x0][0x380] ;  /* 0x0000e000ff167b82 */ /* 0x000e300000000a00 */
[----:B------:R-:W1:Y:S01]  /*0280*/  LDC.64 R24, c[0x0][0x388] ;  /* 0x0000e200ff187b82 */ /* 0x000e620000000a00 */
[----:B0-----:R-:W-:-:S05]  /*0290*/  IMAD.WIDE R22, R6, 0x4, R22 ;  /* 0x0000000406167825 */ /* 0x001fca00078e0216 */
[----:B------:R-:W2:Y:S01]  /*02a0*/  LDG.E R10, desc[UR8][R22.64] ;  /* 0x00000008160a7981 */ /* 0x000ea2000c1e1900 */
[----:B-1----:R-:W-:-:S06]  /*02b0*/  IMAD.WIDE R8, R7, 0x4, R24 ;  /* 0x0000000407087825 */ /* 0x002fcc00078e0218 */
[----:B------:R-:W3:Y:S01]  /*02c0*/  LDG.E R9, desc[UR8][R8.64] ;  /* 0x0000000808097981 */ /* 0x000ee2000c1e1900 */
[----:B------:R-:W-:-:S03]  /*02d0*/  IMAD.WIDE R24, R17, 0x4, R24 ;  /* 0x0000000411187825 */ /* 0x000fc600078e0218 */
[----:B--2---:R-:W-:Y:S04]  /*02e0*/  STS [R5], R10 ;  /* 0x0000000a05007388 */ /* 0x004fe80000000800 */
[----:B---3--:R-:W-:Y:S01]  /*02f0*/  STS [R16], R9 ;  /* 0x0000000910007388 */ /* 0x008fe20000000800 */
[----:B------:R-:W-:Y:S06]  /*0300*/  BAR.SYNC.DEFER_BLOCKING 0x0 ;  /* 0x0000000000007b1d */ /* 0x000fec0000010000 */
[----:B------:R-:W-:Y:S04]  /*0310*/  LDS R27, [R4] ;  /* 0x00000000041b7984 */ /* 0x000fe80000000800 */
[----:B------:R-:W0:Y:S04]  /*0320*/  LDS.128 R12, [R18] ;  /* 0x00000000120c7984 */ /* 0x000e280000000c00 */
[----:B------:R-:W1:Y:S04]  /*0330*/  LDS R28, [R4+0x40] ;  /* 0x00004000041c7984 */ /* 0x000e680000000800 */
[----:B------:R-:W2:Y:S04]  /*0340*/  LDS R29, [R4+0x80] ;  /* 0x00008000041d7984 */ /* 0x000ea80000000800 */
[----:B------:R-:W3:Y:S01]  /*0350*/  LDS R26, [R4+0xc0] ;  /* 0x0000c000041a7984 */ /* 0x000ee20000000800 */
[----:B0-----:R-:W-:-:S03]  /*0360*/  IMAD R12, R12, R27, R11 ;  /* 0x0000001b0c0c7224 */ /* 0x001fc600078e020b */
[----:B------:R-:W-:Y:S01]  /*0370*/  LDS R27, [R4+0x380] ;  /* 0x00038000041b7984 */ /* 0x000fe20000000800 */
[----:B-1----:R-:W-:-:S03]  /*0380*/  IMAD R11, R28, R13, R12 ;  /* 0x0000000d1c0b7224 */ /* 0x002fc600078e020c */
[----:B------:R-:W-:Y:S01]  /*0390*/  LDS R13, [R4+0x100] ;  /* 0x00010000040d7984 */ /* 0x000fe20000000800 */
[----:B--2---:R-:W-:-:S03]  /*03a0*/  IMAD R14, R29, R14, R11 ;  /* 0x0000000e1d0e7224 */ /* 0x004fc600078e020b */
[----:B------:R-:W0:Y:S04]  /*03b0*/  LDS.128 R8, [R18+0x10] ;  /* 0x0000100012087984 */ /* 0x000e280000000c00 */
[----:B------:R-:W1:Y:S01]  /*03c0*/  LDS R12, [R4+0x140] ;  /* 0x00014000040c7984 */ /* 0x000e620000000800 */
[----:B---3--:R-:W-:-:S03]  /*03d0*/  IMAD R14, R26, R15, R14 ;  /* 0x0000000f1a0e7224 */ /* 0x008fc600078e020e */
[----:B------:R-:W2:Y:S04]  /*03e0*/  LDS R15, [R4+0x180] ;  /* 0x00018000040f7984 */ /* 0x000ea80000000800 */
[----:B------:R-:W3:Y:S04]  /*03f0*/  LDS R26, [R4+0x1c0] ;  /* 0x0001c000041a7984 */ /* 0x000ee80000000800 */
[----:B------:R-:W-:Y:S01]  /*0400*/  LDS R28, [R4+0x340] ;  /* 0x00034000041c7984 */ /* 0x000fe20000000800 */
[----:B0-----:R-:W-:-:S04]  /*0410*/  IMAD R8, R8, R13, R14 ;  /* 0x0000000d08087224 */ /* 0x001fc800078e020e */
[----:B-1----:R-:W-:Y:S02]  /*0420*/  IMAD R13, R12, R9, R8 ;  /* 0x000000090c0d7224 */ /* 0x002fe400078e0208 */
[----:B------:R-:W-:Y:S02]  /*0430*/  LDS R9, [R4+0x200] ;  /* 0x0002000004097984 */ /* 0x000fe40000000800 */
[----:B--2---:R-:W-:Y:S02]  /*0440*/  IMAD R10, R15, R10, R13 ;  /* 0x0000000a0f0a7224 */ /* 0x004fe400078e020d */
[----:B------:R-:W0:Y:S02]  /*0450*/  LDS.128 R12, [R18+0x20] ;  /* 0x00002000120c7984 */ /* 0x000e240000000c00 */
[----:B---3--:R-:W-:Y:S02]  /*0460*/  IMAD R10, R26, R11, R10 ;  /* 0x0000000b1a0a7224 */ /* 0x008fe400078e020a */
[----:B------:R-:W1:Y:S04]  /*0470*/  LDS R11, [R4+0x240] ;  /* 0x00024000040b7984 */ /* 0x000e680000000800 */
[----:B------:R-:W2:Y:S04]  /*0480*/  LDS R26, [R4+0x280] ;  /* 0x00028000041a7984 */ /* 0x000ea80000000800 */
[----:B------:R-:W3:Y:S01]  /*0490*/  LDS R8, [R4+0x2c0] ;  /* 0x0002c00004087984 */ /* 0x000ee20000000800 */
[----:B0-----:R-:W-:-:S04]  /*04a0*/  IMAD R10, R12, R9, R10 ;  /* 0x000000090c0a7224 */ /* 0x001fc800078e020a */
[----:B-1----:R-:W-:Y:S02]  /*04b0*/  IMAD R11, R11, R13, R10 ;  /* 0x0000000d0b0b7224 */ /* 0x002fe400078e020a */
[----:B------:R-:W-:Y:S02]  /*04c0*/  LDS R13, [R4+0x300] ;  /* 0x00030000040d7984 */ /* 0x000fe40000000800 */
[----:B--2---:R-:W-:Y:S02]  /*04d0*/  IMAD R11, R26, R14, R11 ;  /* 0x0000000e1a0b7224 */ /* 0x004fe400078e020b */
[----:B------:R-:W-:Y:S02]  /*04e0*/  LDS R26, [R4+0x3c0] ;  /* 0x0003c000041a7984 */ /* 0x000fe40000000800 */
[----:B---3--:R-:W-:Y:S02]  /*04f0*/  IMAD R15, R8, R15, R11 ;  /* 0x0000000f080f7224 */ /* 0x008fe400078e020b */
[----:B------:R-:W0:Y:S01]  /*0500*/  LDS.128 R8, [R18+0x30] ;  /* 0x0000300012087984 */ /* 0x000e220000000c00 */
[----:B------:R-:W-:Y:S06]  /*0510*/  BAR.SYNC.DEFER_BLOCKING 0x0 ;  /* 0x0000000000007b1d */ /* 0x000fec0000010000 */
[----:B------:R-:W2:Y:S04]  /*0520*/  LDG.E R22, desc[UR8][R22.64+0x40] ;  /* 0x0000400816167981 */ /* 0x000ea8000c1e1900 */
[----:B------:R-:W3:Y:S01]  /*0530*/  LDG.E R25, desc[UR8][R24.64] ;  /* 0x0000000818197981 */ /* 0x000ee2000c1e1900 */
[----:B0-----:R-:W-:-:S04]  /*0540*/  IMAD R8, R8, R13, R15 ;  /* 0x0000000d08087224 */ /* 0x001fc800078e020f */
[----:B------:R-:W-:-:S04]  /*0550*/  IMAD R8, R28, R9, R8 ;  /* 0x000000091c087224 */ /* 0x000fc800078e0208 */
[----:B------:R-:W-:-:S04]  /*0560*/  IMAD R8, R27, R10, R8 ;  /* 0x0000000a1b087224 */ /* 0x000fc800078e0208 */
[----:B------:R-:W-:Y:S01]  /*0570*/  IMAD R8, R26, R11, R8 ;  /* 0x0000000b1a087224 */ /* 0x000fe200078e0208 */
[----:B------:R-:W-:-:S04]  /*0580*/  UIADD3 UR4, UPT, UPT, UR4, 0x2, URZ ;  /* 0x0000000204047890 */ /* 0x000fc8000fffe0ff */
[----:B------:R-:W-:Y:S01]  /*0590*/  UISETP.NE.AND UP0, UPT, UR4, URZ, UPT ;  /* 0x000000ff0400728c */ /* 0x000fe2000bf05270 */
[----:B------:R-:W-:Y:S02]  /*05a0*/  IADD3 R6, PT, PT, R6, 0x20, RZ ;  /* 0x0000002006067810 */ /* 0x000fe40007ffe0ff */
[C---:B------:R-:W-:Y:S02]  /*05b0*/  LEA R17, R2.reuse, R17, 0x5 ;  /* 0x0000001102117211 */ /* 0x040fe400078e28ff */
[----:B------:R-:W-:Y:S01]  /*05c0*/  LEA R7, R2, R7, 0x5 ;  /* 0x0000000702077211 */ /* 0x000fe200078e28ff */
[----:B--2---:R-:W-:Y:S04]  /*05d0*/  STS [R5], R22 ;  /* 0x0000001605007388 */ /* 0x004fe80000000800 */
[----:B---3--:R-:W-:Y:S01]  /*05e0*/  STS [R16], R25 ;  /* 0x0000001910007388 */ /* 0x008fe20000000800 */
[----:B------:R-:W-:Y:S06]  /*05f0*/  BAR.SYNC.DEFER_BLOCKING 0x0 ;  /* 0x0000000000007b1d */ /* 0x000fec0000010000 */
[----:B------:R-:W-:Y:S04]  /*0600*/  LDS R29, [R4] ;  /* 0x00000000041d7984 */ /* 0x000fe80000000800 */
[----:B------:R-:W0:Y:S04]  /*0610*/  LDS.128 R12, [R18] ;  /* 0x00000000120c7984 */ /* 0x000e280000000c00 */
[----:B------:R-:W1:Y:S04]  /*0620*/  LDS R28, [R4+0x40] ;  /* 0x00004000041c7984 */ /* 0x000e680000000800 */
[----:B------:R-:W2:Y:S04]  /*0630*/  LDS R23, [R4+0x80] ;  /* 0x0000800004177984 */ /* 0x000ea80000000800 */
[----:B------:R-:W3:Y:S04]  /*0640*/  LDS R24, [R4+0xc0] ;  /* 0x0000c00004187984 */ /* 0x000ee80000000800 */
[----:B------:R-:W-:Y:S04]  /*0650*/  LDS R25, [R4+0x100] ;  /* 0x0001000004197984 */ /* 0x000fe80000000800 */
[----:B------:R-:W-:Y:S04]  /*0660*/  LDS R22, [R4+0x140] ;  /* 0x0001400004167984 */ /* 0x000fe80000000800 */
[----:B------:R-:W-:Y:S01]  /*0670*/  LDS R26, [R4+0x1c0] ;  /* 0x0001c000041a7984 */ /* 0x000fe20000000800 */
[----:B0-----:R-:W-:-:S03]  /*0680*/  IMAD R12, R12, R29, R8 ;  /* 0x0000001d0c0c7224 */ /* 0x001fc600078e0208 */
[----:B------:R-:W0:Y:S01]  /*0690*/  LDS.128 R8, [R18+0x10] ;  /* 0x0000100012087984 */ /* 0x000e220000000c00 */
[----:B-1----:R-:W-:-:S04]  /*06a0*/  IMAD R12, R28, R13, R12 ;  /* 0x0000000d1c0c7224 */ /* 0x002fc800078e020c */
[----:B--2---:R-:W-:Y:S02]  /*06b0*/  IMAD R12, R23, R14, R12 ;  /* 0x0000000e170c7224 */ /* 0x004fe400078e020c */
[----:B------:R-:W1:Y:S02]  /*06c0*/  LDS R23, [R4+0x180] ;  /* 0x0001800004177984 */ /* 0x000e640000000800 */
[----:B---3--:R-:W-:Y:S02]  /*06d0*/  IMAD R12, R24, R15, R12 ;  /* 0x0000000f180c7224 */ /* 0x008fe400078e020c */
[----:B------:R-:W-:Y:S02]  /*06e0*/  LDS R24, [R4+0x240] ;  /* 0x0002400004187984 */ /* 0x000fe40000000800 */
[----:B0-----:R-:W-:Y:S02]  /*06f0*/  IMAD R8, R8, R25, R12 ;  /* 0x0000001908087224 */ /* 0x001fe400078e020c */
[----:B------:R-:W-:Y:S04]  /*0700*/  LDS R25, [R4+0x200] ;  /* 0x0002000004197984 */ /* 0x000fe80000000800 */
[----:B------:R-:W0:Y:S01]  /*0710*/  LDS.128 R12, [R18+0x20] ;  /* 0x00002000120c7984 */ /* 0x000e220000000c00 */
[----:B------:R-:W-:-:S03]  /*0720*/  IMAD R8, R22, R9, R8 ;  /* 0x0000000916087224 */ /* 0x000fc600078e0208 */
[----:B------:R-:W-:Y:S01]  /*0730*/  LDS R22, [R4+0x2c0] ;  /* 0x0002c00004167984 */ /* 0x000fe20000000800 */
[----:B-1----:R-:W-:-:S03]  /*0740*/  IMAD R8, R23, R10, R8 ;  /* 0x0000000a17087224 */ /* 0x002fc600078e0208 */
[----:B------:R-:W1:Y:S01]  /*0750*/  LDS R23, [R4+0x280] ;  /* 0x0002800004177984 */ /* 0x000e620000000800 */
[----:B------:R-:W-:-:S03]  /*0760*/  IMAD R8, R26, R11, R8 ;  /* 0x0000000b1a087224 */ /* 0x000fc600078e0208 */
[----:B------:R-:W-:Y:S01]  /*0770*/  LDS R26, [R4+0x340] ;  /* 0x00034000041a7984 */ /* 0x000fe20000000800 */
[----:B0-----:R-:W-:-:S03]  /*0780*/  IMAD R12, R12, R25, R8 ;  /* 0x000000190c0c7224 */ /* 0x001fc600078e0208 */
[----:B------:R-:W-:Y:S04]  /*0790*/  LDS R25, [R4+0x300] ;  /* 0x0003000004197984 */ /* 0x000fe80000000800 */
[----:B------:R-:W0:Y:S01]  /*07a0*/  LDS.128 R8, [R18+0x30] ;  /* 0x0000300012087984 */ /* 0x000e220000000c00 */
[----:B------:R-:W-:-:S03]  /*07b0*/  IMAD R24, R24, R13, R12 ;  /* 0x0000000d18187224 */ /* 0x000fc600078e020c */
[----:B------:R-:W2:Y:S04]  /*07c0*/  LDS R13, [R4+0x380] ;  /* 0x00038000040d7984 */ /* 0x000ea80000000800 */
[----:B------:R-:W3:Y:S01]  /*07d0*/  LDS R12, [R4+0x3c0] ;  /* 0x0003c000040c7984 */ /* 0x000ee20000000800 */
[----:B-1----:R-:W-:-:S04]  /*07e0*/  IMAD R14, R23, R14, R24 ;  /* 0x0000000e170e7224 */ /* 0x002fc800078e0218 */
[----:B------:R-:W-:-:S04]  /*07f0*/  IMAD R14, R22, R15, R14 ;  /* 0x0000000f160e7224 */ /* 0x000fc800078e020e */
[----:B0-----:R-:W-:-:S04]  /*0800*/  IMAD R8, R8, R25, R14 ;  /* 0x0000001908087224 */ /* 0x001fc800078e020e */
[----:B------:R-:W-:-:S04]  /*0810*/  IMAD R8, R26, R9, R8 ;  /* 0x000000091a087224 */ /* 0x000fc800078e0208 */
[----:B--2---:R-:W-:-:S04]  /*0820*/  IMAD R8, R13, R10, R8 ;  /* 0x0000000a0d087224 */ /* 0x004fc800078e0208 */
[----:B---3--:R-:W-:Y:S01]  /*0830*/  IMAD R11, R12, R11, R8 ;  /* 0x0000000b0c0b7224 */ /* 0x008fe200078e0208 */
[----:B------:R-:W-:Y:S06]  /*0840*/  BAR.SYNC.DEFER_BLOCKING 0x0 ;  /* 0x0000000000007b1d */ /* 0x000fec0000010000 */
[----:B------:R-:W-:Y:S05]  /*0850*/  BRA.U UP0, `(.L_x_2) ;  /* 0xfffffff900847547 */ /* 0x000fea000b83ffff */
[----:B------:R-:W-:-:S12]  /*0860*/  ULOP3.LUT UR4, UR7, 0x7fffffe0, URZ, 0xc0, !UPT ;  /* 0x7fffffe007047892 */ /* 0x000fd8000f8ec0ff */
.L_x_1:
[----:B------:R-:W-:-:S09]  /*0870*/  ULOP3.LUT UP0, URZ, UR7, 0x10, URZ, 0xc0, !UPT ;  /* 0x0000001007ff7892 */ /* 0x000fd2000f80c0ff */
[----:B------:R-:W-:Y:S05]  /*0880*/  BRA.U !UP0, `(.L_x_0) ;  /* 0x0000000108d07547 */ /* 0x000fea000b800000 */
[----:B------:R-:W0:Y:S01]  /*0890*/  LDC.64 R8, c[0x0][0x380] ;  /* 0x0000e000ff087b82 */ /* 0x000e220000000a00 */
[----:B------:R-:W1:Y:S01]  /*08a0*/  LDCU UR6, c[0x0][0x3a0] ;  /* 0x00007400ff0677ac */ /* 0x000e620008000800 */
[----:B------:R-:W-:Y:S02]  /*08b0*/  IADD3 R5, PT, PT, R0, UR4, RZ ;  /* 0x0000000400057c10 */ /* 0x000fe4000fffe0ff */
[----:B------:R-:W-:-:S04]  /*08c0*/  IADD3 R19, PT, PT, R19, UR4, RZ ;  /* 0x0000000413137c10 */ /* 0x000fc8000fffe0ff */
[----:B------:R-:W2:Y:S01]  /*08d0*/  LDC.64 R12, c[0x0][0x388] ;  /* 0x0000e200ff0c7b82 */ /* 0x000ea20000000a00 */
[----:B-1----:R-:W-:Y:S02]  /*08e0*/  IMAD R5, R5, UR6, R20 ;  /* 0x0000000605057c24 */ /* 0x002fe4000f8e0214 */
[----:B0-----:R-:W-:-:S06]  /*08f0*/  IMAD.WIDE R8, R19, 0x4, R8 ;  /* 0x0000000413087825 */ /* 0x001fcc00078e0208 */
[----:B------:R-:W3:Y:S01]  /*0900*/  LDG.E R8, desc[UR8][R8.64] ;  /* 0x0000000808087981 */ /* 0x000ee2000c1e1900 */
[----:B--2---:R-:W-:-:S05]  /*0910*/  IMAD.WIDE R12, R5, 0x4, R12 ;  /* 0x00000004050c7825 */ /* 0x004fca00078e020c */
[----:B------:R-:W2:Y:S01]  /*0920*/  LDG.E R23, desc[UR8][R12.64] ;  /* 0x000000080c177981 */ /* 0x000ea2000c1e1900 */
[C---:B------:R-:W-:Y:S02]  /*0930*/  LEA R19, R3.reuse, R18, 0x2 ;  /* 0x0000001203137211 */ /* 0x040fe400078e10ff */
[----:B------:R-:W-:-:S03]  /*0940*/  LEA R3, R3, UR5, 0x2 ;  /* 0x0000000503037c11 */ /* 0x000fc6000f8e10ff */
[----:B---3--:R-:W-:Y:S04]  /*0950*/  STS [R19], R8 ;  /* 0x0000000813007388 */ /* 0x008fe80000000800 */
[----:B--2---:R-:W-:Y:S01]  /*0960*/  STS [R16], R23 ;  /* 0x0000001710007388 */ /* 0x004fe20000000800 */
[----:B------:R-:W-:Y:S06]  /*0970*/  BAR.SYNC.DEFER_BLOCKING 0x0 ;  /* 0x0000000000007b1d */ /* 0x000fec0000010000 */
[----:B------:R-:W-:Y:S04]  /*0980*/  LDS R10, [R3] ;  /* 0x00000000030a7984 */ /* 0x000fe80000000800 */
[----:B------:R-:W0:Y:S04]  /*0990*/  LDS.128 R4, [R18] ;  /* 0x0000000012047984 */ /* 0x000e280000000c00 */
[----:B------:R-:W1:Y:S04]  /*09a0*/  LDS R22, [R3+0x40] ;  /* 0x0000400003167984 */ /* 0x000e680000000800 */
[----:B------:R-:W2:Y:S04]  /*09b0*/  LDS R27, [R3+0x80] ;  /* 0x00008000031b7984 */ /* 0x000ea80000000800 */
[----:B------:R-:W3:Y:S04]  /*09c0*/  LDS R24, [R3+0xc0] ;  /* 0x0000c00003187984 */ /* 0x000ee80000000800 */
[----:B------:R-:W-:Y:S04]  /*09d0*/  LDS R17, [R3+0x100] ;  /* 0x0001000003117984 */ /* 0x000fe80000000800 */
[----:B------:R-:W4:Y:S04]  /*09e0*/  LDS.128 R12, [R18+0x10] ;  /* 0x00001000120c7984 */ /* 0x000f280000000c00 */
[----:B------:R-:W5:Y:S04]  /*09f0*/  LDS R0, [R3+0x140] ;  /* 0x0001400003007984 */ /* 0x000f680000000800 */
[----:B------:R-:W5:Y:S04]  /*0a00*/  LDS R19, [R3+0x180] ;  /* 0x0001800003137984 */ /* 0x000f680000000800 */
[----:B------:R-:W5:Y:S04]  /*0a10*/  LDS R2, [R3+0x1c0] ;  /* 0x0001c00003027984 */ /* 0x000f680000000800 */
[----:B------:R-:W-:Y:S01]  /*0a20*/  LDS R23, [R3+0x200] ;  /* 0x0002000003177984 */ /* 0x000fe20000000800 */
[----:B0-----:R-:W-:-:S03]  /*0a30*/  IMAD R4, R4, R10, R11 ;  /* 0x0000000a04047224 */ /* 0x001fc600078e020b */
[----:B------:R-:W-:Y:S04]  /*0a40*/  LDS R16, [R3+0x240] ;  /* 0x0002400003107984 */ /* 0x000fe80000000800 */
[----:B------:R-:W0:Y:S01]  /*0a50*/  LDS.128 R8, [R18+0x20] ;  /* 0x0000200012087984 */ /* 0x000e220000000c00 */
[----:B-1----:R-:W-:-:S03]  /*0a60*/  IMAD R4, R22, R5, R4 ;  /* 0x0000000516047224 */ /* 0x002fc600078e0204 */
[----:B------:R-:W1:Y:S01]  /*0a70*/  LDS R25, [R3+0x280] ;  /* 0x0002800003197984 */ /* 0x000e620000000800 */
[----:B--2---:R-:W-:-:S03]  /*0a80*/  IMAD R4, R27, R6, R4 ;  /* 0x000000061b047224 */ /* 0x004fc600078e0204 */
[----:B------:R-:W2:Y:S01]  /*0a90*/  LDS R22, [R3+0x2c0] ;  /* 0x0002c00003167984 */ /* 0x000ea20000000800 */
[----:B---3--:R-:W-:-:S03]  /*0aa0*/  IMAD R26, R24, R7, R4 ;  /* 0x00000007181a7224 */ /* 0x008fc600078e0204 */
[----:B------:R-:W-:Y:S04]  /*0ab0*/  LDS R27, [R3+0x300] ;  /* 0x00030000031b7984 */ /* 0x000fe80000000800 */
[----:B------:R-:W3:Y:S01]  /*0ac0*/  LDS.128 R4, [R18+0x30] ;  /* 0x0000300012047984 */ /* 0x000ee20000000c00 */
[----:B----4-:R-:W-:-:S03]  /*0ad0*/  IMAD R12, R12, R17, R26 ;  /* 0x000000110c0c7224 */ /* 0x010fc600078e021a */
[----:B------:R-:W4:Y:S01]  /*0ae0*/  LDS R24, [R3+0x340] ;  /* 0x0003400003187984 */ /* 0x000f220000000800 */
[----:B-----5:R-:W-:-:S03]  /*0af0*/  IMAD R12, R0, R13, R12 ;  /* 0x0000000d000c7224 */ /* 0x020fc600078e020c */
[----:B------:R-:W5:Y:S04]  /*0b00*/  LDS R17, [R3+0x380] ;  /* 0x0003800003117984 */ /* 0x000f680000000800 */
[----:B------:R-:W5:Y:S01]  /*0b10*/  LDS R0, [R3+0x3c0] ;  /* 0x0003c00003007984 */ /* 0x000f620000000800 */
[----:B------:R-:W-:-:S04]  /*0b20*/  IMAD R12, R19, R14, R12 ;  /* 0x0000000e130c7224 */ /* 0x000fc800078e020c */
[----:B------:R-:W-:-:S04]  /*0b30*/  IMAD R2, R2, R15, R12 ;  /* 0x0000000f02027224 */ /* 0x000fc800078e020c */
[----:B0-----:R-:W-:-:S04]  /*0b40*/  IMAD R2, R8, R23, R2 ;  /* 0x0000001708027224 */ /* 0x001fc800078e0202 */
[----:B------:R-:W-:-:S04]  /*0b50*/  IMAD R2, R16, R9, R2 ;  /* 0x0000000910027224 */ /* 0x000fc800078e0202 */
[----:B-1----:R-:W-:-:S04]  /*0b60*/  IMAD R2, R25, R10, R2 ;  /* 0x0000000a19027224 */ /* 0x002fc800078e0202 */
[----:B--2---:R-:W-:-:S04]  /*0b70*/  IMAD R2, R22, R11, R2 ;  /* 0x0000000b16027224 */ /* 0x004fc800078e0202 */
[----:B---3--:R-:W-:-:S04]  /*0b80*/  IMAD R2, R4, R27, R2 ;  /* 0x0000001b04027224 */ /* 0x008fc800078e0202 */
[----:B----4-:R-:W-:-:S04]  /*0b90*/  IMAD R2, R24, R5, R2 ;  /* 0x0000000518027224 */ /* 0x010fc800078e0202 */
[----:B-----5:R-:W-:-:S04]  /*0ba0*/  IMAD R2, R17, R6, R2 ;  /* 0x0000000611027224 */ /* 0x020fc800078e0202 */
[----:B------:R-:W-:Y:S01]  /*0bb0*/  IMAD R11, R0, R7, R2 ;  /* 0x00000007000b7224 */ /* 0x000fe200078e0202 */
[----:B------:R-:W-:Y:S06]  /*0bc0*/  BAR.SYNC.DEFER_BLOCKING 0x0 ;  /* 0x0000000000007b1d */ /* 0x000fec0000010000 */
.L_x_0:
[----:B------:R-:W0:Y:S01]  /*0bd0*/  LDCU UR5, c[0x0][0x3a0] ;  /* 0x00007400ff0577ac */ /* 0x000e220008000800 */
[----:B------:R-:W1:Y:S01]  /*0be0*/  LDCU UR4, c[0x0][0x398] ;  /* 0x00007300ff0477ac */ /* 0x000e620008000800 */
[----:B0-----:R-:W-:-:S04]  /*0bf0*/  ISETP.GE.AND P0, PT, R20, UR5, PT ;  /* 0x0000000514007c0c */ /* 0x001fc8000bf06270 */
[----:B-1----:R-:W-:-:S13]  /*0c00*/  ISETP.GE.OR P0, PT, R21, UR4, P0 ;  /* 0x0000000415007c0c */ /* 0x002fda0008706670 */
[----:B------:R-:W-:Y:S05]  /*0c10*/  @P0 EXIT ;  /* 0x000000000000094d */ /* 0x000fea0003800000 */
[----:B------:R-:W0:Y:S01]  /*0c20*/  LDC.64 R2, c[0x0][0x390] ;  /* 0x0000e400ff027b82 */ /* 0x000e220000000a00 */
[----:B------:R-:W-:-:S04]  /*0c30*/  IMAD R21, R21, UR5, R20 ;  /* 0x0000000515157c24 */ /* 0x000fc8000f8e0214 */
[----:B0-----:R-:W-:-:S05]  /*0c40*/  IMAD.WIDE.U32 R2, R21, 0x4, R2 ;  /* 0x0000000415027825 */ /* 0x001fca00078e0002 */
[----:B------:R-:W-:Y:S01]  /*0c50*/  STG.E desc[UR8][R2.64], R11 ;  /* 0x0000000b02007986 */ /* 0x000fe2000c101908 */
[----:B------:R-:W-:Y:S05]  /*0c60*/  EXIT ;  /* 0x000000000000794d */ /* 0x000fea0003800000 */
.L_x_3:
[----:B------:R-:W-:-:S00]  /*0c70*/  BRA `(.L_x_3) ;  /* 0xfffffffc00fc7947 */ /* 0x000fc0000383ffff */
[----:B------:R-:W-:-:S00]  /*0c80*/  NOP ;  /* 0x0000000000007918 */ /* 0x000fc00000000000 */
[----:B------:R-:W-:-:S00]  /*0c90*/  NOP ;  /* 0x0000000000007918 */ /* 0x000fc00000000000 */
[----:B------:R-:W-:-:S00]  /*0ca0*/  NOP ;  /* 0x0000000000007918 */ /* 0x000fc00000000000 */
[----:B------:R-:W-:-:S00]  /*0cb0*/  NOP ;  /* 0x0000000000007918 */ /* 0x000fc00000000000 */
[----:B------:R-:W-:-:S00]  /*0cc0*/  NOP ;  /* 0x0000000000007918 */ /* 0x000fc00000000000 */
[----:B------:R-:W-:-:S00]  /*0cd0*/  NOP ;  /* 0x0000000000007918 */ /* 0x000fc00000000000 */
[----:B------:R-:W-:-:S00]  /*0ce0*/  NOP ;  /* 0x0000000000007918 */ /* 0x000fc00000000000 */
[----:B------:R-:W-:-:S00]  /*0cf0*/  NOP ;  /* 0x0000000000007918 */ /* 0x000fc00000000000 */
.L_x_4:


//--------------------- .nv.shared._Z17tiledMatMulKernelPiS_S_iii --------------------------
	.section	.nv.shared._Z17tiledMatMulKernelPiS_S_iii,"aw",@nobits
	.sectionflags	@""
	.align	4
.nv.shared._Z17tiledMatMulKernelPiS_S_iii:
	.zero		3072


//--------------------- .nv.shared.reserved.0     --------------------------
	.section	.nv.shared.reserved.0,"aw",@nobits
	.weak		__nv_reservedSMEM_offset_0_alias
	.size		__nv_reservedSMEM_offset_0_alias, 0, 64
	.other		__nv_reservedSMEM_offset_0_alias,@"STO_CUDA_RESERVED_SHARED STV_DEFAULT"
__nv_reservedSMEM_offset_0_alias:
	.zero		0
	.zero		64


//--------------------- .nv.constant0._Z17tiledMatMulKernelPiS_S_iii --------------------------
	.section	.nv.constant0._Z17tiledMatMulKernelPiS_S_iii,"a",@progbits
	.sectionflags	@""
	.align	4
.nv.constant0._Z17tiledMatMulKernelPiS_S_iii:
	.zero		932


//--------------------- SYMBOLS --------------------------

	.type		.nv.reservedSmem.offset0,@object
	.size		.nv.reservedSmem.offset0,0x4
	.type		.nv.reservedSmem.cap,@object
	.size		.nv.reservedSmem.cap,0x4
